//
// Generated by NVIDIA NVVM Compiler
//
// Compiler Build ID: CL-36424714
// Cuda compilation tools, release 13.0, V13.0.88
// Based on NVVM 20.0.0
//

.version 9.0
.target sm_100
.address_size 64

	// .globl	_Z15gpu_matrix_multPiS_S_iii

.visible .entry _Z15gpu_matrix_multPiS_S_iii(
	.param .u64 .ptr .align 1 _Z15gpu_matrix_multPiS_S_iii_param_0,
	.param .u64 .ptr .align 1 _Z15gpu_matrix_multPiS_S_iii_param_1,
	.param .u64 .ptr .align 1 _Z15gpu_matrix_multPiS_S_iii_param_2,
	.param .u32 _Z15gpu_matrix_multPiS_S_iii_param_3,
	.param .u32 _Z15gpu_matrix_multPiS_S_iii_param_4,
	.param .u32 _Z15gpu_matrix_multPiS_S_iii_param_5
)
{
	.reg .pred 	%p<13>;
	.reg .b32 	%r<107>;
	.reg .b64 	%rd<53>;

	ld.param.u64 	%rd7, [_Z15gpu_matrix_multPiS_S_iii_param_0];
	ld.param.u64 	%rd8, [_Z15gpu_matrix_multPiS_S_iii_param_1];
	ld.param.u64 	%rd6, [_Z15gpu_matrix_multPiS_S_iii_param_2];
	ld.param.u32 	%r32, [_Z15gpu_matrix_multPiS_S_iii_param_3];
	ld.param.u32 	%r30, [_Z15gpu_matrix_multPiS_S_iii_param_4];
	ld.param.u32 	%r31, [_Z15gpu_matrix_multPiS_S_iii_param_5];
	cvta.to.global.u64 	%rd1, %rd8;
	cvta.to.global.u64 	%rd2, %rd7;
	mov.u32 	%r33, %ctaid.y;
	mov.u32 	%r34, %ntid.y;
	mov.u32 	%r35, %tid.y;
	mad.lo.s32 	%r1, %r33, %r34, %r35;
	mov.u32 	%r36, %ctaid.x;
	mov.u32 	%r37, %ntid.x;
	mov.u32 	%r38, %tid.x;
	mad.lo.s32 	%r2, %r36, %r37, %r38;
	setp.ge.s32 	%p1, %r1, %r32;
	setp.ge.s32 	%p2, %r2, %r31;
	or.pred  	%p3, %p1, %p2;
	@%p3 bra 	$L__BB0_14;
	setp.lt.s32 	%p4, %r30, 1;
	mov.b32 	%r106, 0;
	@%p4 bra 	$L__BB0_13;
	mul.lo.s32 	%r3, %r30, %r1;
	and.b32  	%r4, %r30, 7;
	setp.lt.u32 	%p5, %r30, 8;
	mov.b32 	%r101, 0;
	mov.u32 	%r106, %r101;
	@%p5 bra 	$L__BB0_5;
	and.b32  	%r101, %r30, 2147483640;
	neg.s32 	%r95, %r101;
	shl.b32 	%r7, %r31, 3;
	mul.wide.u32 	%rd9, %r3, 4;
	add.s64 	%rd10, %rd9, %rd2;
	add.s64 	%rd52, %rd10, 16;
	mov.b32 	%r106, 0;
	mul.wide.s32 	%rd13, %r31, 4;
	mov.u32 	%r94, %r2;
$L__BB0_4:
	.pragma "nounroll";
	ld.global.u32 	%r43, [%rd52+-16];
	mul.wide.s32 	%rd11, %r94, 4;
	add.s64 	%rd12, %rd1, %rd11;
	ld.global.u32 	%r44, [%rd12];
	mad.lo.s32 	%r45, %r44, %r43, %r106;
	ld.global.u32 	%r46, [%rd52+-12];
	add.s64 	%rd14, %rd12, %rd13;
	ld.global.u32 	%r47, [%rd14];
	mad.lo.s32 	%r48, %r47, %r46, %r45;
	ld.global.u32 	%r49, [%rd52+-8];
	add.s64 	%rd15, %rd14, %rd13;
	ld.global.u32 	%r50, [%rd15];
	mad.lo.s32 	%r51, %r50, %r49, %r48;
	ld.global.u32 	%r52, [%rd52+-4];
	add.s64 	%rd16, %rd15, %rd13;
	ld.global.u32 	%r53, [%rd16];
	mad.lo.s32 	%r54, %r53, %r52, %r51;
	ld.global.u32 	%r55, [%rd52];
	add.s64 	%rd17, %rd16, %rd13;
	ld.global.u32 	%r56, [%rd17];
	mad.lo.s32 	%r57, %r56, %r55, %r54;
	ld.global.u32 	%r58, [%rd52+4];
	add.s64 	%rd18, %rd17, %rd13;
	ld.global.u32 	%r59, [%rd18];
	mad.lo.s32 	%r60, %r59, %r58, %r57;
	ld.global.u32 	%r61, [%rd52+8];
	add.s64 	%rd19, %rd18, %rd13;
	ld.global.u32 	%r62, [%rd19];
	mad.lo.s32 	%r63, %r62, %r61, %r60;
	ld.global.u32 	%r64, [%rd52+12];
	add.s64 	%rd20, %rd19, %rd13;
	ld.global.u32 	%r65, [%rd20];
	mad.lo.s32 	%r106, %r65, %r64, %r63;
	add.s32 	%r95, %r95, 8;
	add.s32 	%r94, %r94, %r7;
	add.s64 	%rd52, %rd52, 32;
	setp.ne.s32 	%p6, %r95, 0;
	@%p6 bra 	$L__BB0_4;
$L__BB0_5:
	setp.eq.s32 	%p7, %r4, 0;
	@%p7 bra 	$L__BB0_13;
	and.b32  	%r17, %r30, 3;
	setp.lt.u32 	%p8, %r4, 4;
	@%p8 bra 	$L__BB0_8;
	add.s32 	%r67, %r101, %r3;
	mul.wide.u32 	%rd21, %r67, 4;
	add.s64 	%rd22, %rd2, %rd21;
	ld.global.u32 	%r68, [%rd22];
	mad.lo.s32 	%r69, %r101, %r31, %r2;
	mul.wide.s32 	%rd23, %r69, 4;
	add.s64 	%rd24, %rd1, %rd23;
	ld.global.u32 	%r70, [%rd24];
	mad.lo.s32 	%r71, %r70, %r68, %r106;
	cvt.u64.u32 	%rd25, %r3;
	cvt.u64.u32 	%rd26, %r101;
	add.s64 	%rd27, %rd26, %rd25;
	shl.b64 	%rd28, %rd27, 2;
	add.s64 	%rd29, %rd2, %rd28;
	ld.global.u32 	%r72, [%rd29+4];
	mul.wide.s32 	%rd30, %r31, 4;
	add.s64 	%rd31, %rd24, %rd30;
	ld.global.u32 	%r73, [%rd31];
	mad.lo.s32 	%r74, %r73, %r72, %r71;
	ld.global.u32 	%r75, [%rd29+8];
	add.s64 	%rd32, %rd31, %rd30;
	ld.global.u32 	%r76, [%rd32];
	mad.lo.s32 	%r77, %r76, %r75, %r74;
	ld.global.u32 	%r78, [%rd29+12];
	add.s64 	%rd33, %rd32, %rd30;
	ld.global.u32 	%r79, [%rd33];
	mad.lo.s32 	%r106, %r79, %r78, %r77;
	add.s32 	%r101, %r101, 4;
$L__BB0_8:
	setp.eq.s32 	%p9, %r17, 0;
	@%p9 bra 	$L__BB0_13;
	setp.eq.s32 	%p10, %r17, 1;
	@%p10 bra 	$L__BB0_11;
	add.s32 	%r81, %r101, %r3;
	mul.wide.u32 	%rd34, %r81, 4;
	add.s64 	%rd35, %rd2, %rd34;
	ld.global.u32 	%r82, [%rd35];
	mad.lo.s32 	%r83, %r101, %r31, %r2;
	mul.wide.s32 	%rd36, %r83, 4;
	add.s64 	%rd37, %rd1, %rd36;
	ld.global.u32 	%r84, [%rd37];
	mad.lo.s32 	%r85, %r84, %r82, %r106;
	cvt.u64.u32 	%rd38, %r3;
	cvt.u64.u32 	%rd39, %r101;
	add.s64 	%rd40, %rd39, %rd38;
	shl.b64 	%rd41, %rd40, 2;
	add.s64 	%rd42, %rd2, %rd41;
	ld.global.u32 	%r86, [%rd42+4];
	mul.wide.s32 	%rd43, %r31, 4;
	add.s64 	%rd44, %rd37, %rd43;
	ld.global.u32 	%r87, [%rd44];
	mad.lo.s32 	%r106, %r87, %r86, %r85;
	add.s32 	%r101, %r101, 2;
$L__BB0_11:
	and.b32  	%r88, %r30, 1;
	setp.eq.b32 	%p11, %r88, 1;
	not.pred 	%p12, %p11;
	@%p12 bra 	$L__BB0_13;
	add.s32 	%r89, %r101, %r3;
	mul.wide.u32 	%rd45, %r89, 4;
	add.s64 	%rd46, %rd2, %rd45;
	ld.global.u32 	%r90, [%rd46];
	mad.lo.s32 	%r91, %r101, %r31, %r2;
	mul.wide.s32 	%rd47, %r91, 4;
	add.s64 	%rd48, %rd1, %rd47;
	ld.global.u32 	%r92, [%rd48];
	mad.lo.s32 	%r106, %r92, %r90, %r106;
$L__BB0_13:
	mad.lo.s32 	%r93, %r31, %r1, %r2;
	cvta.to.global.u64 	%rd49, %rd6;
	mul.wide.s32 	%rd50, %r93, 4;
	add.s64 	%rd51, %rd49, %rd50;
	st.global.u32 	[%rd51], %r106;
$L__BB0_14:
	ret;

}


// ===== COMPILED SASS (sm_100) =====

	.target	sm_100

	.elftype	@"ET_EXEC"


//--------------------- .note.nv.tkinfo           --------------------------
	.section	.note.nv.tkinfo,"",@"SHT_NOTE"
	.sectionflags	@"SHF_NOTE_NV_TKINFO"
	.tkinfo
        /*0018*/ 	.word	0x00000002
        /*0030*/ 	.string	""
        /*0030*/ 	.string	"ptxas"
        /*0030*/ 	.string	"Cuda compilation tools, release 13.0, V13.0.88"
        /*0030*/ 	.string	"Build cuda_13.0.r13.0/compiler.36424714_0"
        /*0030*/ 	.string	"-arch sm_100 -m 64 "



//--------------------- .note.nv.cuinfo           --------------------------
	.section	.note.nv.cuinfo,"",@"SHT_NOTE"
	.sectionflags	@"SHF_NOTE_NV_CUINFO"
        /*0018*/ 	.short	0x0002
        /*001a*/ 	.short	0x0064
        /*001c*/ 	.short	0x0082
	.zero		2


//--------------------- .nv.info                  --------------------------
	.section	.nv.info,"",@"SHT_CUDA_INFO"
	.align	4


	//----- nvinfo : EIATTR_REGCOUNT
	.align		4
        /*0000*/ 	.byte	0x04, 0x2f
        /*0002*/ 	.short	(.L_1 - .L_0)
	.align		4
.L_0:
        /*0004*/ 	.word	index@(_Z15gpu_matrix_multPiS_S_iii)
        /*0008*/ 	.word	0x00000020


	//----- nvinfo : EIATTR_FRAME_SIZE
	.align		4
.L_1:
        /*000c*/ 	.byte	0x04, 0x11
        /*000e*/ 	.short	(.L_3 - .L_2)
	.align		4
.L_2:
        /*0010*/ 	.word	index@(_Z15gpu_matrix_multPiS_S_iii)
        /*0014*/ 	.word	0x00000000


	//----- nvinfo : EIATTR_MIN_STACK_SIZE
	.align		4
.L_3:
        /*0018*/ 	.byte	0x04, 0x12
        /*001a*/ 	.short	(.L_5 - .L_4)
	.align		4
.L_4:
        /*001c*/ 	.word	index@(_Z15gpu_matrix_multPiS_S_iii)
        /*0020*/ 	.word	0x00000000
.L_5:


//--------------------- .nv.compat                --------------------------
	.section	.nv.compat,"",@"SHT_CUDA_COMPAT_INFO"
	.align	4
        /*0000*/ 	.byte	0x02, 0x09, 0x00, 0x00, 0x02, 0x02, 0x01, 0x00, 0x02, 0x05, 0x05, 0x00, 0x03, 0x07, 0x01, 0x01
        /*0010*/ 	.byte	0x02, 0x03, 0x00, 0x00, 0x02, 0x06, 0x01, 0x00, 0x04, 0x0b, 0x08, 0x00, 0x09, 0x00, 0x00, 0x00
        /*0020*/ 	.byte	0x00, 0x00, 0x00, 0x00


//--------------------- .nv.info._Z15gpu_matrix_multPiS_S_iii --------------------------
	.section	.nv.info._Z15gpu_matrix_multPiS_S_iii,"",@"SHT_CUDA_INFO"
	.sectionflags	@""
	.align	4


	//----- nvinfo : EIATTR_CUDA_API_VERSION
	.align		4
        /*0000*/ 	.byte	0x04, 0x37
        /*0002*/ 	.short	(.L_7 - .L_6)
.L_6:
        /*0004*/ 	.word	0x00000082


	//----- nvinfo : EIATTR_KPARAM_INFO
	.align		4
.L_7:
        /*0008*/ 	.byte	0x04, 0x17
        /*000a*/ 	.short	(.L_9 - .L_8)
.L_8:
        /*000c*/ 	.word	0x00000000
        /*0010*/ 	.short	0x0005
        /*0012*/ 	.short	0x0020
        /*0014*/ 	.byte	0x00, 0xf0, 0x11, 0x00


	//----- nvinfo : EIATTR_KPARAM_INFO
	.align		4
.L_9:
        /*0018*/ 	.byte	0x04, 0x17
        /*001a*/ 	.short	(.L_11 - .L_10)
.L_10:
        /*001c*/ 	.word	0x00000000
        /*0020*/ 	.short	0x0004
        /*0022*/ 	.short	0x001c
        /*0024*/ 	.byte	0x00, 0xf0, 0x11, 0x00


	//----- nvinfo : EIATTR_KPARAM_INFO
	.align		4
.L_11:
        /*0028*/ 	.byte	0x04, 0x17
        /*002a*/ 	.short	(.L_13 - .L_12)
.L_12:
        /*002c*/ 	.word	0x00000000
        /*0030*/ 	.short	0x0003
        /*0032*/ 	.short	0x0018
        /*0034*/ 	.byte	0x00, 0xf0, 0x11, 0x00


	//----- nvinfo : EIATTR_KPARAM_INFO
	.align		4
.L_13:
        /*0038*/ 	.byte	0x04, 0x17
        /*003a*/ 	.short	(.L_15 - .L_14)
.L_14:
        /*003c*/ 	.word	0x00000000
        /*0040*/ 	.short	0x0002
        /*0042*/ 	.short	0x0010
        /*0044*/ 	.byte	0x00, 0xf5, 0x21, 0x00


	//----- nvinfo : EIATTR_KPARAM_INFO
	.align		4
.L_15:
        /*0048*/ 	.byte	0x04, 0x17
        /*004a*/ 	.short	(.L_17 - .L_16)
.L_16:
        /*004c*/ 	.word	0x00000000
        /*0050*/ 	.short	0x0001
        /*0052*/ 	.short	0x0008
        /*0054*/ 	.byte	0x00, 0xf5, 0x21, 0x00


	//----- nvinfo : EIATTR_KPARAM_INFO
	.align		4
.L_17:
        /*0058*/ 	.byte	0x04, 0x17
        /*005a*/ 	.short	(.L_19 - .L_18)
.L_18:
        /*005c*/ 	.word	0x00000000
        /*0060*/ 	.short	0x0000
        /*0062*/ 	.short	0x0000
        /*0064*/ 	.byte	0x00, 0xf5, 0x21, 0x00


	//----- nvinfo : EIATTR_SPARSE_MMA_MASK
	.align		4
.L_19:
        /*0068*/ 	.byte	0x03, 0x50
        /*006a*/ 	.short	0x0000


	//----- nvinfo : EIATTR_MAXREG_COUNT
	.align		4
        /*006c*/ 	.byte	0x03, 0x1b
        /*006e*/ 	.short	0x00ff


	//----- nvinfo : EIATTR_MERCURY_ISA_VERSION
	.align		4
        /*0070*/ 	.byte	0x03, 0x5f
        /*0072*/ 	.short	0x0101


	//----- nvinfo : EIATTR_VRC_CTA_INIT_COUNT
	.align		4
        /*0074*/ 	.byte	0x02, 0x4a
	.zero		1
	.zero		1


	//----- nvinfo : EIATTR_EXIT_INSTR_OFFSETS
	.align		4
        /*0078*/ 	.byte	0x04, 0x1c
        /*007a*/ 	.short	(.L_21 - .L_20)


	//   ....[0]....
.L_20:
        /*007c*/ 	.word	0x000000d0


	//   ....[1]....
        /*0080*/ 	.word	0x000008e0


	//----- nvinfo : EIATTR_CBANK_PARAM_SIZE
	.align		4
.L_21:
        /*0084*/ 	.byte	0x03, 0x19
        /*0086*/ 	.short	0x0024


	//----- nvinfo : EIATTR_PARAM_CBANK
	.align		4
        /*0088*/ 	.byte	0x04, 0x0a
        /*008a*/ 	.short	(.L_23 - .L_22)
	.align		4
.L_22:
        /*008c*/ 	.word	index@(.nv.constant0._Z15gpu_matrix_multPiS_S_iii)
        /*0090*/ 	.short	0x0380
        /*0092*/ 	.short	0x0024


	//----- nvinfo : EIATTR_SW_WAR
	.align		4
.L_23:
        /*0094*/ 	.byte	0x04, 0x36
        /*0096*/ 	.short	(.L_25 - .L_24)
.L_24:
        /*0098*/ 	.word	0x00000008
.L_25:


//--------------------- .nv.callgraph             --------------------------
	.section	.nv.callgraph,"",@"SHT_CUDA_CALLGRAPH"
	.align	4
	.sectionentsize	8
	.align		4
        /*0000*/ 	.word	0x00000000
	.align		4
        /*0004*/ 	.word	0xffffffff
	.align		4
        /*0008*/ 	.word	0x00000000
	.align		4
        /*000c*/ 	.word	0xfffffffe
	.align		4
        /*0010*/ 	.word	0x00000000
	.align		4
        /*0014*/ 	.word	0xfffffffd
	.align		4
        /*0018*/ 	.word	0x00000000
	.align		4
        /*001c*/ 	.word	0xfffffffc


//--------------------- .text._Z15gpu_matrix_multPiS_S_iii --------------------------
	.section	.text._Z15gpu_matrix_multPiS_S_iii,"ax",@progbits
	.align	128
        .global         _Z15gpu_matrix_multPiS_S_iii
        .type           _Z15gpu_matrix_multPiS_S_iii,@function
        .size           _Z15gpu_matrix_multPiS_S_iii,(.L_x_5 - _Z15gpu_matrix_multPiS_S_iii)
        .other          _Z15gpu_matrix_multPiS_S_iii,@"STO_CUDA_ENTRY STV_DEFAULT"
_Z15gpu_matrix_multPiS_S_iii:
.text._Z15gpu_matrix_multPiS_S_iii:
[----:B------:R-:W-:Y:S01]  /*0000*/  LDC R1, c[0x0][0x37c] ;  /* 0x0000df00ff017b82 */ /* 0x000fe20000000800 */
[----:B------:R-:W0:Y:S07]  /*0010*/  S2R R5, SR_TID.X ;  /* 0x0000000000057919 */ /* 0x000e2e0000002100 */
[----:B------:R-:W1:Y:S01]  /*0020*/  LDC R16, c[0x0][0x364] ;  /* 0x0000d900ff107b82 */ /* 0x000e620000000800 */
[----:B------:R-:W2:Y:S01]  /*0030*/  LDCU UR6, c[0x0][0x398] ;  /* 0x00007300ff0677ac */ /* 0x000ea20008000800 */
[----:B------:R-:W1:Y:S06]  /*0040*/  S2R R3, SR_TID.Y ;  /* 0x0000000000037919 */ /* 0x000e6c0000002200 */
[----:B------:R-:W0:Y:S08]  /*0050*/  S2UR UR5, SR_CTAID.X ;  /* 0x00000000000579c3 */ /* 0x000e300000002500 */
[----:B------:R-:W0:Y:S08]  /*0060*/  LDC R0, c[0x0][0x360] ;  /* 0x0000d800ff007b82 */ /* 0x000e300000000800 */
[----:B------:R-:W1:Y:S08]  /*0070*/  S2UR UR4, SR_CTAID.Y ;  /* 0x00000000000479c3 */ /* 0x000e700000002600 */
[----:B------:R-:W3:Y:S01]  /*0080*/  LDC R17, c[0x0][0x3a0] ;  /* 0x0000e800ff117b82 */ /* 0x000ee20000000800 */
[----:B0-----:R-:W-:-:S02]  /*0090*/  IMAD R0, R0, UR5, R5 ;  /* 0x0000000500007c24 */ /* 0x001fc4000f8e0205 */
[----:B-1----:R-:W-:-:S03]  /*00a0*/  IMAD R16, R16, UR4, R3 ;  /* 0x0000000410107c24 */ /* 0x002fc6000f8e0203 */
[----:B---3--:R-:W-:-:S04]  /*00b0*/  ISETP.GE.AND P0, PT, R0, R17, PT ;  /* 0x000000110000720c */ /* 0x008fc80003f06270 */
[----:B--2---:R-:W-:-:S13]  /*00c0*/  ISETP.GE.OR P0, PT, R16, UR6, P0 ;  /* 0x0000000610007c0c */ /* 0x004fda0008706670 */
[----:B------:R-:W-:Y:S05]  /*00d0*/  @P0 EXIT ;  /* 0x000000000000094d */ /* 0x000fea0003800000 */
[----:B------:R-:W0:Y:S01]  /*00e0*/  LDC R19, c[0x0][0x39c] ;  /* 0x0000e700ff137b82 */ /* 0x000e220000000800 */
[----:B------:R-:W1:Y:S01]  /*00f0*/  LDCU.64 UR4, c[0x0][0x358] ;  /* 0x00006b00ff0477ac */ /* 0x000e620008000a00 */
[----:B------:R-:W-:Y:S01]  /*0100*/  HFMA2 R24, -RZ, RZ, 0, 0 ;  /* 0x00000000ff187431 */ /* 0x000fe200000001ff */
[----:B0-----:R-:W-:-:S13]  /*0110*/  ISETP.GE.AND P0, PT, R19, 0x1, PT ;  /* 0x000000011300780c */ /* 0x001fda0003f06270 */
[----:B-1----:R-:W-:Y:S05]  /*0120*/  @!P0 BRA `(.L_x_0) ;  /* 0x0000000400dc8947 */ /* 0x002fea0003800000 */
[C---:B------:R-:W-:Y:S01]  /*0130*/  ISETP.GE.U32.AND P1, PT, R19.reuse, 0x8, PT ;  /* 0x000000081300780c */ /* 0x040fe20003f26070 */
[----:B------:R-:W-:Y:S01]  /*0140*/  IMAD R20, R16, R19, RZ ;  /* 0x0000001310147224 */ /* 0x000fe200078e02ff */
[----:B------:R-:W-:Y:S02]  /*0150*/  LOP3.LUT R27, R19, 0x7, RZ, 0xc0, !PT ;  /* 0x00000007131b7812 */ /* 0x000fe400078ec0ff */
[----:B------:R-:W-:Y:S02]  /*0160*/  MOV R21, RZ ;  /* 0x000000ff00157202 */ /* 0x000fe40000000f00 */
[----:B------:R-:W-:Y:S02]  /*0170*/  ISETP.NE.AND P0, PT, R27, RZ, PT ;  /* 0x000000ff1b00720c */ /* 0x000fe40003f05270 */
[----:B------:R-:W-:-:S05]  /*0180*/  MOV R24, RZ ;  /* 0x000000ff00187202 */ /* 0x000fca0000000f00 */
[----:B------:R-:W-:Y:S06]  /*0190*/  @!P1 BRA `(.L_x_1) ;  /* 0x0000000000c09947 */ /* 0x000fec0003800000 */
[----:B------:R-:W0:Y:S01]  /*01a0*/  LDC.64 R2, c[0x0][0x380] ;  /* 0x0000e000ff027b82 */ /* 0x000e220000000a00 */
[----:B------:R-:W-:Y:S02]  /*01b0*/  LOP3.LUT R21, R19, 0x7ffffff8, RZ, 0xc0, !PT ;  /* 0x7ffffff813157812 */ /* 0x000fe400078ec0ff */
[----:B------:R-:W-:Y:S02]  /*01c0*/  MOV R24, RZ ;  /* 0x000000ff00187202 */ /* 0x000fe40000000f00 */
[----:B------:R-:W-:Y:S02]  /*01d0*/  MOV R18, R0 ;  /* 0x0000000000127202 */ /* 0x000fe40000000f00 */
[----:B------:R-:W-:Y:S01]  /*01e0*/  IADD3 R22, PT, PT, -R21, RZ, RZ ;  /* 0x000000ff15167210 */ /* 0x000fe20007ffe1ff */
[----:B0-----:R-:W-:-:S03]  /*01f0*/  IMAD.WIDE.U32 R2, R20, 0x4, R2 ;  /* 0x0000000414027825 */ /* 0x001fc600078e0002 */
[----:B------:R-:W-:-:S04]  /*0200*/  IADD3 R4, P1, PT, R2, 0x10, RZ ;  /* 0x0000001002047810 */ /* 0x000fc80007f3e0ff */
[----:B------:R-:W-:-:S09]  /*0210*/  IADD3.X R3, PT, PT, RZ, R3, RZ, P1, !PT ;  /* 0x00000003ff037210 */ /* 0x000fd20000ffe4ff */
.L_x_2:
[----:B------:R-:W0:Y:S01]  /*0220*/  LDC.64 R14, c[0x0][0x388] ;  /* 0x0000e200ff0e7b82 */ /* 0x000e220000000a00 */
[----:B------:R-:W-:-:S05]  /*0230*/  MOV R2, R4 ;  /* 0x0000000400027202 */ /* 0x000fca0000000f00 */
[----:B------:R-:W2:Y:S04]  /*0240*/  LDG.E R25, desc[UR4][R2.64+-0x10] ;  /* 0xfffff00402197981 */ /* 0x000ea8000c1e1900 */
[----:B------:R-:W3:Y:S04]  /*0250*/  LDG.E R23, desc[UR4][R2.64+-0xc] ;  /* 0xfffff40402177981 */ /* 0x000ee8000c1e1900 */
[----:B------:R-:W4:Y:S04]  /*0260*/  LDG.E R29, desc[UR4][R2.64+-0x8] ;  /* 0xfffff804021d7981 */ /* 0x000f28000c1e1900 */
[----:B------:R-:W5:Y:S01]  /*0270*/  LDG.E R28, desc[UR4][R2.64+-0x4] ;  /* 0xfffffc04021c7981 */ /* 0x000f62000c1e1900 */
[----:B0-----:R-:W-:-:S05]  /*0280*/  IMAD.WIDE R14, R18, 0x4, R14 ;  /* 0x00000004120e7825 */ /* 0x001fca00078e020e */
[----:B------:R0:W2:Y:S01]  /*0290*/  LDG.E R26, desc[UR4][R14.64] ;  /* 0x000000040e1a7981 */ /* 0x0000a2000c1e1900 */
[----:B------:R-:W-:-:S04]  /*02a0*/  IMAD.WIDE R12, R17, 0x4, R14 ;  /* 0x00000004110c7825 */ /* 0x000fc800078e020e */
[C---:B------:R-:W-:Y:S02]  /*02b0*/  IMAD.WIDE R4, R17.reuse, 0x4, R12 ;  /* 0x0000000411047825 */ /* 0x040fe400078e020c */
[----:B------:R-:W3:Y:S02]  /*02c0*/  LDG.E R12, desc[UR4][R12.64] ;  /* 0x000000040c0c7981 */ /* 0x000ee4000c1e1900 */
[C---:B------:R-:W-:Y:S02]  /*02d0*/  IMAD.WIDE R8, R17.reuse, 0x4, R4 ;  /* 0x0000000411087825 */ /* 0x040fe400078e0204 */
[----:B------:R-:W4:Y:S02]  /*02e0*/  LDG.E R4, desc[UR4][R4.64] ;  /* 0x0000000404047981 */ /* 0x000f24000c1e1900 */
[C---:B------:R-:W-:Y:S02]  /*02f0*/  IMAD.WIDE R6, R17.reuse, 0x4, R8 ;  /* 0x0000000411067825 */ /* 0x040fe400078e0208 */
[----:B------:R-:W5:Y:S02]  /*0300*/  LDG.E R8, desc[UR4][R8.64] ;  /* 0x0000000408087981 */ /* 0x000f64000c1e1900 */
[----:B------:R-:W-:-:S02]  /*0310*/  IMAD.WIDE R10, R17, 0x4, R6 ;  /* 0x00000004110a7825 */ /* 0x000fc400078e0206 */
[----:B------:R-:W5:Y:S04]  /*0320*/  LDG.E R5, desc[UR4][R2.64] ;  /* 0x0000000402057981 */ /* 0x000f68000c1e1900 */
[----:B------:R-:W5:Y:S01]  /*0330*/  LDG.E R6, desc[UR4][R6.64] ;  /* 0x0000000406067981 */ /* 0x000f62000c1e1900 */
[----:B0-----:R-:W-:-:S03]  /*0340*/  IMAD.WIDE R14, R17, 0x4, R10 ;  /* 0x00000004110e7825 */ /* 0x001fc600078e020a */
[----:B------:R-:W5:Y:S04]  /*0350*/  LDG.E R10, desc[UR4][R10.64] ;  /* 0x000000040a0a7981 */ /* 0x000f68000c1e1900 */
[----:B------:R-:W5:Y:S04]  /*0360*/  LDG.E R13, desc[UR4][R14.64] ;  /* 0x000000040e0d7981 */ /* 0x000f68000c1e1900 */
[----:B------:R-:W5:Y:S04]  /*0370*/  LDG.E R7, desc[UR4][R2.64+0x4] ;  /* 0x0000040402077981 */ /* 0x000f68000c1e1900 */
[----:B------:R-:W5:Y:S01]  /*0380*/  LDG.E R9, desc[UR4][R2.64+0xc] ;  /* 0x00000c0402097981 */ /* 0x000f62000c1e1900 */
[----:B--2---:R-:W-:-:S02]  /*0390*/  IMAD R26, R25, R26, R24 ;  /* 0x0000001a191a7224 */ /* 0x004fc400078e0218 */
[----:B------:R-:W-:Y:S02]  /*03a0*/  IMAD.WIDE R24, R17, 0x4, R14 ;  /* 0x0000000411187825 */ /* 0x000fe400078e020e */
[----:B------:R0:W2:Y:S04]  /*03b0*/  LDG.E R14, desc[UR4][R2.64+0x8] ;  /* 0x00000804020e7981 */ /* 0x0000a8000c1e1900 */
[----:B------:R-:W2:Y:S01]  /*03c0*/  LDG.E R24, desc[UR4][R24.64] ;  /* 0x0000000418187981 */ /* 0x000ea2000c1e1900 */
[----:B---3--:R-:W-:Y:S01]  /*03d0*/  IMAD R12, R23, R12, R26 ;  /* 0x0000000c170c7224 */ /* 0x008fe200078e021a */
[----:B------:R-:W-:-:S03]  /*03e0*/  IADD3 R22, PT, PT, R22, 0x8, RZ ;  /* 0x0000000816167810 */ /* 0x000fc60007ffe0ff */
[----:B----4-:R-:W-:Y:S01]  /*03f0*/  IMAD R29, R29, R4, R12 ;  /* 0x000000041d1d7224 */ /* 0x010fe200078e020c */
[----:B------:R-:W-:-:S03]  /*0400*/  ISETP.NE.AND P1, PT, R22, RZ, PT ;  /* 0x000000ff1600720c */ /* 0x000fc60003f25270 */
[----:B-----5:R-:W-:Y:S01]  /*0410*/  IMAD R8, R28, R8, R29 ;  /* 0x000000081c087224 */ /* 0x020fe200078e021d */
[----:B------:R-:W-:-:S03]  /*0420*/  IADD3 R4, P2, PT, R2, 0x20, RZ ;  /* 0x0000002002047810 */ /* 0x000fc60007f5e0ff */
[----:B------:R-:W-:Y:S01]  /*0430*/  IMAD R5, R5, R6, R8 ;  /* 0x0000000605057224 */ /* 0x000fe200078e0208 */
[----:B0-----:R-:W-:Y:S02]  /*0440*/  IADD3.X R3, PT, PT, RZ, R3, RZ, P2, !PT ;  /* 0x00000003ff037210 */ /* 0x001fe400017fe4ff */
[----:B------:R-:W-:Y:S01]  /*0450*/  LEA R18, R17, R18, 0x3 ;  /* 0x0000001211127211 */ /* 0x000fe200078e18ff */
[----:B------:R-:W-:-:S04]  /*0460*/  IMAD R5, R7, R10, R5 ;  /* 0x0000000a07057224 */ /* 0x000fc800078e0205 */
[----:B--2---:R-:W-:-:S04]  /*0470*/  IMAD R5, R14, R13, R5 ;  /* 0x0000000d0e057224 */ /* 0x004fc800078e0205 */
[----:B------:R-:W-:Y:S01]  /*0480*/  IMAD R24, R9, R24, R5 ;  /* 0x0000001809187224 */ /* 0x000fe200078e0205 */
[----:B------:R-:W-:Y:S06]  /*0490*/  @P1 BRA `(.L_x_2) ;  /* 0xfffffffc00601947 */ /* 0x000fec000383ffff */
.L_x_1:
[----:B------:R-:W-:Y:S05]  /*04a0*/  @!P0 BRA `(.L_x_0) ;  /* 0x0000000000fc8947 */ /* 0x000fea0003800000 */
[----:B------:R-:W-:Y:S02]  /*04b0*/  ISETP.GE.U32.AND P1, PT, R27, 0x4, PT ;  /* 0x000000041b00780c */ /* 0x000fe40003f26070 */
[----:B------:R-:W-:-:S04]  /*04c0*/  LOP3.LUT R14, R19, 0x3, RZ, 0xc0, !PT ;  /* 0x00000003130e7812 */ /* 0x000fc800078ec0ff */
[----:B------:R-:W-:-:S07]  /*04d0*/  ISETP.NE.AND P0, PT, R14, RZ, PT ;  /* 0x000000ff0e00720c */ /* 0x000fce0003f05270 */
[----:B------:R-:W-:Y:S06]  /*04e0*/  @!P1 BRA `(.L_x_3) ;  /* 0x00000000006c9947 */ /* 0x000fec0003800000 */
[----:B------:R-:W0:Y:S01]  /*04f0*/  LDC.64 R4, c[0x0][0x388] ;  /* 0x0000e200ff047b82 */ /* 0x000e220000000a00 */
[----:B------:R-:W1:Y:S01]  /*0500*/  LDCU.64 UR6, c[0x0][0x380] ;  /* 0x00007000ff0677ac */ /* 0x000e620008000a00 */
[----:B------:R-:W-:Y:S01]  /*0510*/  IMAD R7, R21, R17, R0 ;  /* 0x0000001115077224 */ /* 0x000fe200078e0200 */
[CC--:B------:R-:W-:Y:S02]  /*0520*/  IADD3 R3, PT, PT, R20.reuse, R21.reuse, RZ ;  /* 0x0000001514037210 */ /* 0x0c0fe40007ffe0ff */
[----:B------:R-:W-:-:S03]  /*0530*/  IADD3 R8, P1, PT, R20, R21, RZ ;  /* 0x0000001514087210 */ /* 0x000fc60007f3e0ff */
[----:B------:R-:W2:Y:S01]  /*0540*/  LDC.64 R12, c[0x0][0x380] ;  /* 0x0000e000ff0c7b82 */ /* 0x000ea20000000a00 */
[----:B0-----:R-:W-:-:S04]  /*0550*/  IMAD.WIDE R4, R7, 0x4, R4 ;  /* 0x0000000407047825 */ /* 0x001fc800078e0204 */
[----:B------:R-:W-:Y:S02]  /*0560*/  IMAD.WIDE R6, R17, 0x4, R4 ;  /* 0x0000000411067825 */ /* 0x000fe400078e0204 */
[----:B------:R-:W3:Y:S02]  /*0570*/  LDG.E R4, desc[UR4][R4.64] ;  /* 0x0000000404047981 */ /* 0x000ee4000c1e1900 */
[----:B--2---:R-:W-:Y:S01]  /*0580*/  IMAD.WIDE.U32 R12, R3, 0x4, R12 ;  /* 0x00000004030c7825 */ /* 0x004fe200078e000c */
[----:B------:R-:W-:Y:S02]  /*0590*/  IADD3.X R3, PT, PT, RZ, RZ, RZ, P1, !PT ;  /* 0x000000ffff037210 */ /* 0x000fe40000ffe4ff */
[----:B-1----:R-:W-:-:S03]  /*05a0*/  LEA R2, P1, R8, UR6, 0x2 ;  /* 0x0000000608027c11 */ /* 0x002fc6000f8210ff */
[----:B------:R-:W3:Y:S01]  /*05b0*/  LDG.E R13, desc[UR4][R12.64] ;  /* 0x000000040c0d7981 */ /* 0x000ee2000c1e1900 */
[----:B------:R-:W-:Y:S01]  /*05c0*/  LEA.HI.X R3, R8, UR7, R3, 0x2, P1 ;  /* 0x0000000708037c11 */ /* 0x000fe200088f1403 */
[C---:B------:R-:W-:Y:S02]  /*05d0*/  IMAD.WIDE R8, R17.reuse, 0x4, R6 ;  /* 0x0000000411087825 */ /* 0x040fe400078e0206 */
[----:B------:R-:W2:Y:S04]  /*05e0*/  LDG.E R6, desc[UR4][R6.64] ;  /* 0x0000000406067981 */ /* 0x000ea8000c1e1900 */
[----:B------:R-:W2:Y:S01]  /*05f0*/  LDG.E R15, desc[UR4][R2.64+0x4] ;  /* 0x00000404020f7981 */ /* 0x000ea2000c1e1900 */
[----:B------:R-:W-:-:S03]  /*0600*/  IMAD.WIDE R10, R17, 0x4, R8 ;  /* 0x00000004110a7825 */ /* 0x000fc600078e0208 */
[----:B------:R-:W4:Y:S04]  /*0610*/  LDG.E R22, desc[UR4][R8.64] ;  /* 0x0000000408167981 */ /* 0x000f28000c1e1900 */
[----:B------:R-:W4:Y:S04]  /*0620*/  LDG.E R18, desc[UR4][R2.64+0x8] ;  /* 0x0000080402127981 */ /* 0x000f28000c1e1900 */
[----:B------:R-:W5:Y:S04]  /*0630*/  LDG.E R26, desc[UR4][R2.64+0xc] ;  /* 0x00000c04021a7981 */ /* 0x000f68000c1e1900 */
[----:B------:R-:W5:Y:S01]  /*0640*/  LDG.E R10, desc[UR4][R10.64] ;  /* 0x000000040a0a7981 */ /* 0x000f62000c1e1900 */
[----:B------:R-:W-:Y:S01]  /*0650*/  IADD3 R21, PT, PT, R21, 0x4, RZ ;  /* 0x0000000415157810 */ /* 0x000fe20007ffe0ff */
[----:B---3--:R-:W-:-:S04]  /*0660*/  IMAD R24, R13, R4, R24 ;  /* 0x000000040d187224 */ /* 0x008fc800078e0218 */
[----:B--2---:R-:W-:-:S04]  /*0670*/  IMAD R15, R15, R6, R24 ;  /* 0x000000060f0f7224 */ /* 0x004fc800078e0218 */
[----:B----4-:R-:W-:-:S04]  /*0680*/  IMAD R15, R18, R22, R15 ;  /* 0x00000016120f7224 */ /* 0x010fc800078e020f */
[----:B-----5:R-:W-:-:S07]  /*0690*/  IMAD R24, R26, R10, R15 ;  /* 0x0000000a1a187224 */ /* 0x020fce00078e020f */
.L_x_3:
[----:B------:R-:W-:Y:S05]  /*06a0*/  @!P0 BRA `(.L_x_0) ;  /* 0x00000000007c8947 */ /* 0x000fea0003800000 */
[----:B------:R-:W-:Y:S01]  /*06b0*/  ISETP.NE.AND P1, PT, R14, 0x1, PT ;  /* 0x000000010e00780c */ /* 0x000fe20003f25270 */
[----:B------:R-:W0:Y:S01]  /*06c0*/  LDC.64 R10, c[0x0][0x380] ;  /* 0x0000e000ff0a7b82 */ /* 0x000e220000000a00 */
[----:B------:R-:W-:-:S04]  /*06d0*/  LOP3.LUT R19, R19, 0x1, RZ, 0xc0, !PT ;  /* 0x0000000113137812 */ /* 0x000fc800078ec0ff */
[----:B------:R-:W-:-:S03]  /*06e0*/  ISETP.NE.U32.AND P0, PT, R19, 0x1, PT ;  /* 0x000000011300780c */ /* 0x000fc60003f05070 */
[----:B------:R-:W1:Y:S04]  /*06f0*/  LDC.64 R8, c[0x0][0x388] ;  /* 0x0000e200ff087b82 */ /* 0x000e680000000a00 */
[CC--:B------:R-:W-:Y:S02]  /*0700*/  @P1 IADD3 R13, PT, PT, R20.reuse, R21.reuse, RZ ;  /* 0x00000015140d1210 */ /* 0x0c0fe40007ffe0ff */
[----:B------:R-:W-:Y:S02]  /*0710*/  @P1 IADD3 R12, P2, PT, R20, R21, RZ ;  /* 0x00000015140c1210 */ /* 0x000fe40007f5e0ff */
[----:B------:R-:W2:Y:S02]  /*0720*/  @P1 LDC.64 R2, c[0x0][0x380] ;  /* 0x0000e000ff021b82 */ /* 0x000ea40000000a00 */
[----:B------:R-:W-:-:S06]  /*0730*/  @P1 IADD3.X R14, PT, PT, RZ, RZ, RZ, P2, !PT ;  /* 0x000000ffff0e1210 */ /* 0x000fcc00017fe4ff */
[----:B------:R-:W3:Y:S01]  /*0740*/  LDC.64 R4, c[0x0][0x380] ;  /* 0x0000e000ff047b82 */ /* 0x000ee20000000a00 */
[----:B0-----:R-:W-:-:S04]  /*0750*/  @P1 IMAD.WIDE.U32 R10, R13, 0x4, R10 ;  /* 0x000000040d0a1825 */ /* 0x001fc800078e000a */
[C---:B------:R-:W-:Y:S01]  /*0760*/  @P1 IMAD R13, R21.reuse, R17, R0 ;  /* 0x00000011150d1224 */ /* 0x040fe200078e0200 */
[----:B------:R-:W-:Y:S01]  /*0770*/  @P1 IADD3 R21, PT, PT, R21, 0x2, RZ ;  /* 0x0000000215151810 */ /* 0x000fe20007ffe0ff */
[----:B------:R-:W4:Y:S01]  /*0780*/  @P1 LDG.E R11, desc[UR4][R10.64] ;  /* 0x000000040a0b1981 */ /* 0x000f22000c1e1900 */
[----:B------:R-:W0:Y:S01]  /*0790*/  LDC.64 R6, c[0x0][0x388] ;  /* 0x0000e200ff067b82 */ /* 0x000e220000000a00 */
[----:B-1----:R-:W-:Y:S01]  /*07a0*/  @P1 IMAD.WIDE R8, R13, 0x4, R8 ;  /* 0x000000040d081825 */ /* 0x002fe200078e0208 */
[----:B------:R-:W-:Y:S02]  /*07b0*/  @!P0 IADD3 R15, PT, PT, R20, R21, RZ ;  /* 0x00000015140f8210 */ /* 0x000fe40007ffe0ff */
[----:B--2---:R-:W-:Y:S01]  /*07c0*/  @P1 LEA R2, P2, R12, R2, 0x2 ;  /* 0x000000020c021211 */ /* 0x004fe200078410ff */
[----:B------:R-:W-:-:S03]  /*07d0*/  @!P0 IMAD R21, R21, R17, R0 ;  /* 0x0000001115158224 */ /* 0x000fc600078e0200 */
[----:B------:R-:W-:Y:S01]  /*07e0*/  @P1 LEA.HI.X R3, R12, R3, R14, 0x2, P2 ;  /* 0x000000030c031211 */ /* 0x000fe200010f140e */
[----:B------:R-:W-:Y:S01]  /*07f0*/  @P1 IMAD.WIDE R12, R17, 0x4, R8 ;  /* 0x00000004110c1825 */ /* 0x000fe200078e0208 */
[----:B------:R-:W4:Y:S03]  /*0800*/  @P1 LDG.E R14, desc[UR4][R8.64] ;  /* 0x00000004080e1981 */ /* 0x000f26000c1e1900 */
[----:B---3--:R-:W-:Y:S01]  /*0810*/  @!P0 IMAD.WIDE.U32 R4, R15, 0x4, R4 ;  /* 0x000000040f048825 */ /* 0x008fe200078e0004 */
[----:B------:R-:W2:Y:S04]  /*0820*/  @P1 LDG.E R2, desc[UR4][R2.64+0x4] ;  /* 0x0000040402021981 */ /* 0x000ea8000c1e1900 */
[----:B------:R-:W2:Y:S01]  /*0830*/  @P1 LDG.E R12, desc[UR4][R12.64] ;  /* 0x000000040c0c1981 */ /* 0x000ea2000c1e1900 */
[----:B0-----:R-:W-:-:S03]  /*0840*/  @!P0 IMAD.WIDE R6, R21, 0x4, R6 ;  /* 0x0000000415068825 */ /* 0x001fc600078e0206 */
[----:B------:R-:W3:Y:S04]  /*0850*/  @!P0 LDG.E R5, desc[UR4][R4.64] ;  /* 0x0000000404058981 */ /* 0x000ee8000c1e1900 */
[----:B------:R-:W3:Y:S01]  /*0860*/  @!P0 LDG.E R6, desc[UR4][R6.64] ;  /* 0x0000000406068981 */ /* 0x000ee2000c1e1900 */
[----:B----4-:R-:W-:-:S04]  /*0870*/  @P1 IMAD R11, R11, R14, R24 ;  /* 0x0000000e0b0b1224 */ /* 0x010fc800078e0218 */
[----:B--2---:R-:W-:-:S04]  /*0880*/  @P1 IMAD R24, R2, R12, R11 ;  /* 0x0000000c02181224 */ /* 0x004fc800078e020b */
[----:B---3--:R-:W-:-:S07]  /*0890*/  @!P0 IMAD R24, R5, R6, R24 ;  /* 0x0000000605188224 */ /* 0x008fce00078e0218 */
.L_x_0:
[----:B------:R-:W0:Y:S01]  /*08a0*/  LDC.64 R2, c[0x0][0x390] ;  /* 0x0000e400ff027b82 */ /* 0x000e220000000a00 */
[----:B------:R-:W-:-:S04]  /*08b0*/  IMAD R17, R16, R17, R0 ;  /* 0x0000001110117224 */ /* 0x000fc800078e0200 */
[----:B0-----:R-:W-:-:S05]  /*08c0*/  IMAD.WIDE R2, R17, 0x4, R2 ;  /* 0x0000000411027825 */ /* 0x001fca00078e0202 */
[----:B------:R-:W-:Y:S01]  /*08d0*/  STG.E desc[UR4][R2.64], R24 ;  /* 0x0000001802007986 */ /* 0x000fe2000c101904 */
[----:B------:R-:W-:Y:S05]  /*08e0*/  EXIT ;  /* 0x000000000000794d */ /* 0x000fea0003800000 */
.L_x_4:
[----:B------:R-:W-:-:S00]  /*08f0*/  BRA `(.L_x_4) ;  /* 0xfffffffc00fc7947 */ /* 0x000fc0000383ffff */
[----:B------:R-:W-:-:S00]  /*0900*/  NOP ;  /* 0x0000000000007918 */ /* 0x000fc00000000000 */
[----:B------:R-:W-:-:S00]  /*0910*/  NOP ;  /* 0x0000000000007918 */ /* 0x000fc00000000000 */
[----:B------:R-:W-:-:S00]  /*0920*/  NOP ;  /* 0x0000000000007918 */ /* 0x000fc00000000000 */
[----:B------:R-:W-:-:S00]  /*0930*/  NOP ;  /* 0x0000000000007918 */ /* 0x000fc00000000000 */
[----:B------:R-:W-:-:S00]  /*0940*/  NOP ;  /* 0x0000000000007918 */ /* 0x000fc00000000000 */
[----:B------:R-:W-:-:S00]  /*0950*/  NOP ;  /* 0x0000000000007918 */ /* 0x000fc00000000000 */
[----:B------:R-:W-:-:S00]  /*0960*/  NOP ;  /* 0x0000000000007918 */ /* 0x000fc00000000000 */
[----:B------:R-:W-:-:S00]  /*0970*/  NOP ;  /* 0x0000000000007918 */ /* 0x000fc00000000000 */
.L_x_5:


//--------------------- .nv.shared.reserved.0     --------------------------
	.section	.nv.shared.reserved.0,"aw",@nobits
	.weak		__nv_reservedSMEM_offset_0_alias
	.size		__nv_reservedSMEM_offset_0_alias, 0, 64
	.other		__nv_reservedSMEM_offset_0_alias,@"STO_CUDA_RESERVED_SHARED STV_DEFAULT"
__nv_reservedSMEM_offset_0_alias:
	.zero		0
	.zero		64


//--------------------- .nv.constant0._Z15gpu_matrix_multPiS_S_iii --------------------------
	.section	.nv.constant0._Z15gpu_matrix_multPiS_S_iii,"a",@progbits
	.sectionflags	@""
	.align	4
.nv.constant0._Z15gpu_matrix_multPiS_S_iii:
	.zero		932


//--------------------- SYMBOLS --------------------------

	.type		.nv.reservedSmem.offset0,@object
	.size		.nv.reservedSmem.offset0,0x4
